//
// Generated by NVIDIA NVVM Compiler
//
// Compiler Build ID: CL-36424714
// Cuda compilation tools, release 13.0, V13.0.88
// Based on NVVM 20.0.0
//

.version 9.0
.target sm_100
.address_size 64

	// .globl	_Z16register_encryptPc
.extern .func  (.param .b32 func_retval0) vprintf
(
	.param .b64 vprintf_param_0,
	.param .b64 vprintf_param_1
)
;
.global .align 1 .b8 $str[48] = {69, 110, 111, 117, 110, 116, 101, 114, 101, 100, 32, 99, 104, 97, 114, 97, 99, 116, 101, 114, 32, 111, 117, 116, 115, 105, 100, 101, 32, 111, 102, 32, 112, 114, 105, 110, 116, 97, 98, 108, 101, 32, 114, 97, 110, 103, 101};

.visible .entry _Z16register_encryptPc(
	.param .u64 .ptr .align 1 _Z16register_encryptPc_param_0
)
{
	.reg .pred 	%p<3>;
	.reg .b16 	%rs<12>;
	.reg .b32 	%r<7>;
	.reg .b64 	%rd<7>;

	ld.param.u64 	%rd2, [_Z16register_encryptPc_param_0];
	cvta.to.global.u64 	%rd3, %rd2;
	mov.u32 	%r1, %ctaid.x;
	mov.u32 	%r2, %ntid.x;
	mov.u32 	%r3, %tid.x;
	mad.lo.s32 	%r4, %r1, %r2, %r3;
	cvt.s64.s32 	%rd4, %r4;
	add.s64 	%rd1, %rd3, %rd4;
	ld.global.s8 	%rs1, [%rd1];
	setp.gt.s16 	%p1, %rs1, 31;
	@%p1 bra 	$L__BB0_2;
	mov.u64 	%rd5, $str;
	cvta.global.u64 	%rd6, %rd5;
	{ // callseq 0, 0
	.param .b64 param0;
	st.param.b64 	[param0], %rd6;
	.param .b64 param1;
	st.param.b64 	[param1], 0;
	.param .b32 retval0;
	call.uni (retval0), 
	vprintf, 
	(
	param0, 
	param1
	);
	ld.param.b32 	%r5, [retval0];
	} // callseq 0
$L__BB0_2:
	add.s16 	%rs2, %rs1, -27;
	mul.hi.s16 	%rs3, %rs2, 10923;
	shr.u16 	%rs4, %rs3, 15;
	shr.u16 	%rs5, %rs3, 4;
	add.s16 	%rs6, %rs5, %rs4;
	mul.lo.s16 	%rs7, %rs6, 96;
	sub.s16 	%rs8, %rs2, %rs7;
	setp.lt.s16 	%p2, %rs8, 0;
	add.s16 	%rs9, %rs8, 96;
	selp.b16 	%rs10, %rs9, %rs8, %p2;
	add.s16 	%rs11, %rs10, 32;
	st.global.u8 	[%rd1], %rs11;
	ret;

}
	// .globl	_Z14shared_encryptPcS_
.visible .entry _Z14shared_encryptPcS_(
	.param .u64 .ptr .align 1 _Z14shared_encryptPcS__param_0,
	.param .u64 .ptr .align 1 _Z14shared_encryptPcS__param_1
)
{
	.reg .pred 	%p<3>;
	.reg .b16 	%rs<12>;
	.reg .b32 	%r<7>;
	.reg .b64 	%rd<11>;

	ld.param.u64 	%rd2, [_Z14shared_encryptPcS__param_0];
	ld.param.u64 	%rd1, [_Z14shared_encryptPcS__param_1];
	cvta.to.global.u64 	%rd3, %rd2;
	mov.u32 	%r2, %ctaid.x;
	mov.u32 	%r3, %ntid.x;
	mov.u32 	%r4, %tid.x;
	mad.lo.s32 	%r1, %r2, %r3, %r4;
	cvt.s64.s32 	%rd4, %r1;
	add.s64 	%rd5, %rd3, %rd4;
	ld.global.s8 	%rs1, [%rd5];
	setp.gt.s16 	%p1, %rs1, 31;
	@%p1 bra 	$L__BB1_2;
	mov.u64 	%rd6, $str;
	cvta.global.u64 	%rd7, %rd6;
	{ // callseq 1, 0
	.param .b64 param0;
	st.param.b64 	[param0], %rd7;
	.param .b64 param1;
	st.param.b64 	[param1], 0;
	.param .b32 retval0;
	call.uni (retval0), 
	vprintf, 
	(
	param0, 
	param1
	);
	ld.param.b32 	%r5, [retval0];
	} // callseq 1
$L__BB1_2:
	cvta.to.global.u64 	%rd9, %rd1;
	add.s16 	%rs2, %rs1, -27;
	mul.hi.s16 	%rs3, %rs2, 10923;
	shr.u16 	%rs4, %rs3, 15;
	shr.u16 	%rs5, %rs3, 4;
	add.s16 	%rs6, %rs5, %rs4;
	mul.lo.s16 	%rs7, %rs6, 96;
	sub.s16 	%rs8, %rs2, %rs7;
	setp.lt.s16 	%p2, %rs8, 0;
	add.s16 	%rs9, %rs8, 96;
	selp.b16 	%rs10, %rs9, %rs8, %p2;
	add.s16 	%rs11, %rs10, 32;
	add.s64 	%rd10, %rd9, %rd4;
	st.global.u8 	[%rd10], %rs11;
	ret;

}


// ===== COMPILED SASS (sm_100) =====

	.target	sm_100

	.elftype	@"ET_EXEC"


//--------------------- .note.nv.tkinfo           --------------------------
	.section	.note.nv.tkinfo,"",@"SHT_NOTE"
	.sectionflags	@"SHF_NOTE_NV_TKINFO"
	.tkinfo
        /*0018*/ 	.word	0x00000002
        /*0030*/ 	.string	""
        /*0030*/ 	.string	"ptxas"
        /*0030*/ 	.string	"Cuda compilation tools, release 13.0, V13.0.88"
        /*0030*/ 	.string	"Build cuda_13.0.r13.0/compiler.36424714_0"
        /*0030*/ 	.string	"-arch sm_100 -m 64 "



//--------------------- .note.nv.cuinfo           --------------------------
	.section	.note.nv.cuinfo,"",@"SHT_NOTE"
	.sectionflags	@"SHF_NOTE_NV_CUINFO"
        /*0018*/ 	.short	0x0002
        /*001a*/ 	.short	0x0064
        /*001c*/ 	.short	0x0082
	.zero		2


//--------------------- .nv.info                  --------------------------
	.section	.nv.info,"",@"SHT_CUDA_INFO"
	.align	4


	//----- nvinfo : EIATTR_REGCOUNT
	.align		4
        /*0000*/ 	.byte	0x04, 0x2f
        /*0002*/ 	.short	(.L_2 - .L_1)
	.align		4
.L_1:
        /*0004*/ 	.word	index@(_Z16register_encryptPc)
        /*0008*/ 	.word	0x00000018


	//----- nvinfo : EIATTR_FRAME_SIZE
	.align		4
.L_2:
        /*000c*/ 	.byte	0x04, 0x11
        /*000e*/ 	.short	(.L_4 - .L_3)
	.align		4
.L_3:
        /*0010*/ 	.word	index@(_Z16register_encryptPc)
        /*0014*/ 	.word	0x00000000


	//----- nvinfo : EIATTR_REGCOUNT
	.align		4
.L_4:
        /*0018*/ 	.byte	0x04, 0x2f
        /*001a*/ 	.short	(.L_6 - .L_5)
	.align		4
.L_5:
        /*001c*/ 	.word	index@(_Z14shared_encryptPcS_)
        /*0020*/ 	.word	0x00000018


	//----- nvinfo : EIATTR_FRAME_SIZE
	.align		4
.L_6:
        /*0024*/ 	.byte	0x04, 0x11
        /*0026*/ 	.short	(.L_8 - .L_7)
	.align		4
.L_7:
        /*0028*/ 	.word	index@(_Z14shared_encryptPcS_)
        /*002c*/ 	.word	0x00000000


	//----- nvinfo : EIATTR_MIN_STACK_SIZE
	.align		4
.L_8:
        /*0030*/ 	.byte	0x04, 0x12
        /*0032*/ 	.short	(.L_10 - .L_9)
	.align		4
.L_9:
        /*0034*/ 	.word	index@(_Z14shared_encryptPcS_)
        /*0038*/ 	.word	0x00000000


	//----- nvinfo : EIATTR_MIN_STACK_SIZE
	.align		4
.L_10:
        /*003c*/ 	.byte	0x04, 0x12
        /*003e*/ 	.short	(.L_12 - .L_11)
	.align		4
.L_11:
        /*0040*/ 	.word	index@(_Z16register_encryptPc)
        /*0044*/ 	.word	0x00000000
.L_12:


//--------------------- .nv.compat                --------------------------
	.section	.nv.compat,"",@"SHT_CUDA_COMPAT_INFO"
	.align	4
        /*0000*/ 	.byte	0x02, 0x09, 0x00, 0x00, 0x02, 0x02, 0x01, 0x00, 0x02, 0x05, 0x05, 0x00, 0x03, 0x07, 0x01, 0x01
        /*0010*/ 	.byte	0x02, 0x03, 0x00, 0x00, 0x02, 0x06, 0x01, 0x00, 0x04, 0x0b, 0x08, 0x00, 0x09, 0x00, 0x00, 0x00
        /*0020*/ 	.byte	0x00, 0x00, 0x00, 0x00


//--------------------- .nv.info._Z14shared_encryptPcS_ --------------------------
	.section	.nv.info._Z14shared_encryptPcS_,"",@"SHT_CUDA_INFO"
	.sectionflags	@""
	.align	4


	//----- nvinfo : EIATTR_CUDA_API_VERSION
	.align		4
        /*0000*/ 	.byte	0x04, 0x37
        /*0002*/ 	.short	(.L_14 - .L_13)
.L_13:
        /*0004*/ 	.word	0x00000082


	//----- nvinfo : EIATTR_KPARAM_INFO
	.align		4
.L_14:
        /*0008*/ 	.byte	0x04, 0x17
        /*000a*/ 	.short	(.L_16 - .L_15)
.L_15:
        /*000c*/ 	.word	0x00000000
        /*0010*/ 	.short	0x0001
        /*0012*/ 	.short	0x0008
        /*0014*/ 	.byte	0x00, 0xf5, 0x21, 0x00


	//----- nvinfo : EIATTR_KPARAM_INFO
	.align		4
.L_16:
        /*0018*/ 	.byte	0x04, 0x17
        /*001a*/ 	.short	(.L_18 - .L_17)
.L_17:
        /*001c*/ 	.word	0x00000000
        /*0020*/ 	.short	0x0000
        /*0022*/ 	.short	0x0000
        /*0024*/ 	.byte	0x00, 0xf5, 0x21, 0x00


	//----- nvinfo : EIATTR_SPARSE_MMA_MASK
	.align		4
.L_18:
        /*0028*/ 	.byte	0x03, 0x50
        /*002a*/ 	.short	0x0000


	//----- nvinfo : EIATTR_MAXREG_COUNT
	.align		4
        /*002c*/ 	.byte	0x03, 0x1b
        /*002e*/ 	.short	0x00ff


	//----- nvinfo : EIATTR_EXTERNS
	.align		4
        /*0030*/ 	.byte	0x04, 0x0f
        /*0032*/ 	.short	(.L_20 - .L_19)


	//   ....[0]....
	.align		4
.L_19:
        /*0034*/ 	.word	index@(vprintf)


	//----- nvinfo : EIATTR_MERCURY_ISA_VERSION
	.align		4
.L_20:
        /*0038*/ 	.byte	0x03, 0x5f
        /*003a*/ 	.short	0x0101


	//----- nvinfo : EIATTR_VRC_CTA_INIT_COUNT
	.align		4
        /*003c*/ 	.byte	0x02, 0x4a
	.zero		1
	.zero		1


	//----- nvinfo : EIATTR_SYSCALL_OFFSETS
	.align		4
        /*0040*/ 	.byte	0x04, 0x46
        /*0042*/ 	.short	(.L_22 - .L_21)


	//   ....[0]....
.L_21:
        /*0044*/ 	.word	0x00000150


	//----- nvinfo : EIATTR_EXIT_INSTR_OFFSETS
	.align		4
.L_22:
        /*0048*/ 	.byte	0x04, 0x1c
        /*004a*/ 	.short	(.L_24 - .L_23)


	//   ....[0]....
.L_23:
        /*004c*/ 	.word	0x000002b0


	//----- nvinfo : EIATTR_CRS_STACK_SIZE
	.align		4
.L_24:
        /*0050*/ 	.byte	0x04, 0x1e
        /*0052*/ 	.short	(.L_26 - .L_25)
.L_25:
        /*0054*/ 	.word	0x00000000


	//----- nvinfo : EIATTR_CBANK_PARAM_SIZE
	.align		4
.L_26:
        /*0058*/ 	.byte	0x03, 0x19
        /*005a*/ 	.short	0x0010


	//----- nvinfo : EIATTR_PARAM_CBANK
	.align		4
        /*005c*/ 	.byte	0x04, 0x0a
        /*005e*/ 	.short	(.L_28 - .L_27)
	.align		4
.L_27:
        /*0060*/ 	.word	index@(.nv.constant0._Z14shared_encryptPcS_)
        /*0064*/ 	.short	0x0380
        /*0066*/ 	.short	0x0010


	//----- nvinfo : EIATTR_SW_WAR
	.align		4
.L_28:
        /*0068*/ 	.byte	0x04, 0x36
        /*006a*/ 	.short	(.L_30 - .L_29)
.L_29:
        /*006c*/ 	.word	0x00000008
.L_30:


//--------------------- .nv.info._Z16register_encryptPc --------------------------
	.section	.nv.info._Z16register_encryptPc,"",@"SHT_CUDA_INFO"
	.sectionflags	@""
	.align	4


	//----- nvinfo : EIATTR_CUDA_API_VERSION
	.align		4
        /*0000*/ 	.byte	0x04, 0x37
        /*0002*/ 	.short	(.L_32 - .L_31)
.L_31:
        /*0004*/ 	.word	0x00000082


	//----- nvinfo : EIATTR_KPARAM_INFO
	.align		4
.L_32:
        /*0008*/ 	.byte	0x04, 0x17
        /*000a*/ 	.short	(.L_34 - .L_33)
.L_33:
        /*000c*/ 	.word	0x00000000
        /*0010*/ 	.short	0x0000
        /*0012*/ 	.short	0x0000
        /*0014*/ 	.byte	0x00, 0xf5, 0x21, 0x00


	//----- nvinfo : EIATTR_SPARSE_MMA_MASK
	.align		4
.L_34:
        /*0018*/ 	.byte	0x03, 0x50
        /*001a*/ 	.short	0x0000


	//----- nvinfo : EIATTR_MAXREG_COUNT
	.align		4
        /*001c*/ 	.byte	0x03, 0x1b
        /*001e*/ 	.short	0x00ff


	//----- nvinfo : EIATTR_EXTERNS
	.align		4
        /*0020*/ 	.byte	0x04, 0x0f
        /*0022*/ 	.short	(.L_36 - .L_35)


	//   ....[0]....
	.align		4
.L_35:
        /*0024*/ 	.word	index@(vprintf)


	//----- nvinfo : EIATTR_MERCURY_ISA_VERSION
	.align		4
.L_36:
        /*0028*/ 	.byte	0x03, 0x5f
        /*002a*/ 	.short	0x0101


	//----- nvinfo : EIATTR_VRC_CTA_INIT_COUNT
	.align		4
        /*002c*/ 	.byte	0x02, 0x4a
	.zero		1
	.zero		1


	//----- nvinfo : EIATTR_SYSCALL_OFFSETS
	.align		4
        /*0030*/ 	.byte	0x04, 0x46
        /*0032*/ 	.short	(.L_38 - .L_37)


	//   ....[0]....
.L_37:
        /*0034*/ 	.word	0x00000140


	//----- nvinfo : EIATTR_EXIT_INSTR_OFFSETS
	.align		4
.L_38:
        /*0038*/ 	.byte	0x04, 0x1c
        /*003a*/ 	.short	(.L_40 - .L_39)


	//   ....[0]....
.L_39:
        /*003c*/ 	.word	0x00000270


	//----- nvinfo : EIATTR_CRS_STACK_SIZE
	.align		4
.L_40:
        /*0040*/ 	.byte	0x04, 0x1e
        /*0042*/ 	.short	(.L_42 - .L_41)
.L_41:
        /*0044*/ 	.word	0x00000000


	//----- nvinfo : EIATTR_CBANK_PARAM_SIZE
	.align		4
.L_42:
        /*0048*/ 	.byte	0x03, 0x19
        /*004a*/ 	.short	0x0008


	//----- nvinfo : EIATTR_PARAM_CBANK
	.align		4
        /*004c*/ 	.byte	0x04, 0x0a
        /*004e*/ 	.short	(.L_44 - .L_43)
	.align		4
.L_43:
        /*0050*/ 	.word	index@(.nv.constant0._Z16register_encryptPc)
        /*0054*/ 	.short	0x0380
        /*0056*/ 	.short	0x0008


	//----- nvinfo : EIATTR_SW_WAR
	.align		4
.L_44:
        /*0058*/ 	.byte	0x04, 0x36
        /*005a*/ 	.short	(.L_46 - .L_45)
.L_45:
        /*005c*/ 	.word	0x00000008
.L_46:


//--------------------- .nv.callgraph             --------------------------
	.section	.nv.callgraph,"",@"SHT_CUDA_CALLGRAPH"
	.align	4
	.sectionentsize	8
	.align		4
        /*0000*/ 	.word	0x00000000
	.align		4
        /*0004*/ 	.word	0xffffffff
	.align		4
        /*0008*/ 	.word	index@(_Z14shared_encryptPcS_)
	.align		4
        /*000c*/ 	.word	index@(vprintf)
	.align		4
        /*0010*/ 	.word	index@(_Z16register_encryptPc)
	.align		4
        /*0014*/ 	.word	index@(vprintf)
	.align		4
        /*0018*/ 	.word	0x00000000
	.align		4
        /*001c*/ 	.word	0xfffffffe
	.align		4
        /*0020*/ 	.word	0x00000000
	.align		4
        /*0024*/ 	.word	0xfffffffd
	.align		4
        /*0028*/ 	.word	0x00000000
	.align		4
        /*002c*/ 	.word	0xfffffffc


//--------------------- .nv.constant4             --------------------------
	.section	.nv.constant4,"a",@progbits
	.align	8
	.align		8
.nv.constant4:
        /*0000*/ 	.dword	vprintf
	.align		8
        /*0008*/ 	.dword	$str


//--------------------- .text._Z14shared_encryptPcS_ --------------------------
	.section	.text._Z14shared_encryptPcS_,"ax",@progbits
	.align	128
        .global         _Z14shared_encryptPcS_
        .type           _Z14shared_encryptPcS_,@function
        .size           _Z14shared_encryptPcS_,(.L_x_6 - _Z14shared_encryptPcS_)
        .other          _Z14shared_encryptPcS_,@"STO_CUDA_ENTRY STV_DEFAULT"
_Z14shared_encryptPcS_:
.text._Z14shared_encryptPcS_:
[----:B------:R-:W0:Y:S01]  /*0000*/  LDC R1, c[0x0][0x37c] ;  /* 0x0000df00ff017b82 */ /* 0x000e220000000800 */
[----:B------:R-:W1:Y:S07]  /*0010*/  S2R R3, SR_TID.X ;  /* 0x0000000000037919 */ /* 0x000e6e0000002100 */
[----:B------:R-:W1:Y:S01]  /*0020*/  S2UR UR4, SR_CTAID.X ;  /* 0x00000000000479c3 */ /* 0x000e620000002500 */
[----:B------:R-:W2:Y:S01]  /*0030*/  LDCU.64 UR6, c[0x0][0x380] ;  /* 0x00007000ff0677ac */ /* 0x000ea20008000a00 */
[----:B------:R-:W3:Y:S06]  /*0040*/  LDCU.64 UR36, c[0x0][0x358] ;  /* 0x00006b00ff2477ac */ /* 0x000eec0008000a00 */
[----:B------:R-:W1:Y:S02]  /*0050*/  LDC R16, c[0x0][0x360] ;  /* 0x0000d800ff107b82 */ /* 0x000e640000000800 */
[----:B-1----:R-:W-:-:S05]  /*0060*/  IMAD R16, R16, UR4, R3 ;  /* 0x0000000410107c24 */ /* 0x002fca000f8e0203 */
[----:B------:R-:W-:Y:S02]  /*0070*/  SHF.R.S32.HI R18, RZ, 0x1f, R16 ;  /* 0x0000001fff127819 */ /* 0x000fe40000011410 */
[----:B--2---:R-:W-:-:S04]  /*0080*/  IADD3 R2, P0, PT, R16, UR6, RZ ;  /* 0x0000000610027c10 */ /* 0x004fc8000ff1e0ff */
[----:B------:R-:W-:-:S05]  /*0090*/  IADD3.X R3, PT, PT, R18, UR7, RZ, P0, !PT ;  /* 0x0000000712037c10 */ /* 0x000fca00087fe4ff */
[----:B---3--:R-:W2:Y:S01]  /*00a0*/  LDG.E.S8 R17, desc[UR36][R2.64] ;  /* 0x0000002402117981 */ /* 0x008ea2000c1e1300 */
[----:B------:R-:W-:Y:S01]  /*00b0*/  BSSY.RECONVERGENT B6, `(.L_x_0) ;  /* 0x000000b000067945 */ /* 0x000fe20003800200 */
[----:B--2---:R-:W-:-:S13]  /*00c0*/  ISETP.GT.AND P0, PT, R17, 0x1f, PT ;  /* 0x0000001f1100780c */ /* 0x004fda0003f04270 */
[----:B0-----:R-:W-:Y:S05]  /*00d0*/  @P0 BRA `(.L_x_1) ;  /* 0x0000000000200947 */ /* 0x001fea0003800000 */
[----:B------:R-:W-:Y:S01]  /*00e0*/  MOV R0, 0x0 ;  /* 0x0000000000007802 */ /* 0x000fe20000000f00 */
[----:B------:R-:W0:Y:S01]  /*00f0*/  LDCU.64 UR4, c[0x4][0x8] ;  /* 0x01000100ff0477ac */ /* 0x000e220008000a00 */
[----:B------:R-:W-:Y:S02]  /*0100*/  CS2R R6, SRZ ;  /* 0x0000000000067805 */ /* 0x000fe4000001ff00 */
[----:B------:R1:W2:Y:S01]  /*0110*/  LDC.64 R2, c[0x4][R0] ;  /* 0x0100000000027b82 */ /* 0x0002a20000000a00 */
[----:B0-----:R-:W-:Y:S02]  /*0120*/  IMAD.U32 R4, RZ, RZ, UR4 ;  /* 0x00000004ff047e24 */ /* 0x001fe4000f8e00ff */
[----:B-1----:R-:W-:-:S07]  /*0130*/  IMAD.U32 R5, RZ, RZ, UR5 ;  /* 0x00000005ff057e24 */ /* 0x002fce000f8e00ff */
[----:B------:R-:W-:-:S07]  /*0140*/  LEPC R20, `(.L_x_1) ;  /* 0x000000001014794e */ /* 0x000fce0000000000 */
[----:B--2---:R-:W-:Y:S05]  /*0150*/  CALL.ABS.NOINC R2 ;  /* 0x0000000002007343 */ /* 0x004fea0003c00000 */
.L_x_1:
[----:B------:R-:W-:Y:S05]  /*0160*/  BSYNC.RECONVERGENT B6 ;  /* 0x0000000000067941 */ /* 0x000fea0003800200 */
.L_x_0:
[----:B------:R-:W-:Y:S01]  /*0170*/  VIADD R17, R17, 0xffffffe5 ;  /* 0xffffffe511117836 */ /* 0x000fe20000000000 */
[----:B------:R-:W0:Y:S04]  /*0180*/  LDCU.64 UR4, c[0x0][0x388] ;  /* 0x00007100ff0477ac */ /* 0x000e280008000a00 */
[----:B------:R-:W-:-:S05]  /*0190*/  PRMT R0, R17, 0x9910, RZ ;  /* 0x0000991011007816 */ /* 0x000fca00000000ff */
[----:B------:R-:W-:-:S05]  /*01a0*/  IMAD R0, R0, 0x2aab, RZ ;  /* 0x00002aab00007824 */ /* 0x000fca00078e02ff */
[----:B------:R-:W-:-:S04]  /*01b0*/  SHF.R.S32.HI R0, RZ, 0x10, R0 ;  /* 0x00000010ff007819 */ /* 0x000fc80000011400 */
[----:B------:R-:W-:Y:S02]  /*01c0*/  LOP3.LUT R3, R0, 0xffff, RZ, 0xc0, !PT ;  /* 0x0000ffff00037812 */ /* 0x000fe400078ec0ff */
[----:B0-----:R-:W-:Y:S02]  /*01d0*/  IADD3 R16, P1, PT, R16, UR4, RZ ;  /* 0x0000000410107c10 */ /* 0x001fe4000ff3e0ff */
[----:B------:R-:W-:-:S04]  /*01e0*/  SHF.R.U32.HI R0, RZ, 0xf, R3 ;  /* 0x0000000fff007819 */ /* 0x000fc80000011603 */
[----:B------:R-:W-:-:S04]  /*01f0*/  LEA.HI R0, R3, R0, RZ, 0x1c ;  /* 0x0000000003007211 */ /* 0x000fc800078fe0ff */
[----:B------:R-:W-:-:S05]  /*0200*/  PRMT R0, R0, 0x9910, RZ ;  /* 0x0000991000007816 */ /* 0x000fca00000000ff */
[----:B------:R-:W-:-:S04]  /*0210*/  IMAD R0, R0, 0x60, RZ ;  /* 0x0000006000007824 */ /* 0x000fc800078e02ff */
[----:B------:R-:W-:-:S05]  /*0220*/  IMAD.MOV R0, RZ, RZ, -R0 ;  /* 0x000000ffff007224 */ /* 0x000fca00078e0a00 */
[----:B------:R-:W-:-:S05]  /*0230*/  PRMT R0, R0, 0x7710, RZ ;  /* 0x0000771000007816 */ /* 0x000fca00000000ff */
[----:B------:R-:W-:Y:S01]  /*0240*/  IMAD.IADD R0, R17, 0x1, R0 ;  /* 0x0000000111007824 */ /* 0x000fe200078e0200 */
[----:B------:R-:W-:-:S04]  /*0250*/  IADD3.X R17, PT, PT, R18, UR5, RZ, P1, !PT ;  /* 0x0000000512117c10 */ /* 0x000fc80008ffe4ff */
[----:B------:R-:W-:-:S04]  /*0260*/  PRMT R2, R0, 0x9910, RZ ;  /* 0x0000991000027816 */ /* 0x000fc800000000ff */
[----:B------:R-:W-:-:S13]  /*0270*/  ISETP.GE.AND P0, PT, R2, RZ, PT ;  /* 0x000000ff0200720c */ /* 0x000fda0003f06270 */
[----:B------:R-:W-:-:S04]  /*0280*/  @!P0 VIADD R0, R0, 0x60 ;  /* 0x0000006000008836 */ /* 0x000fc80000000000 */
[----:B------:R-:W-:-:S05]  /*0290*/  VIADD R3, R0, 0x20 ;  /* 0x0000002000037836 */ /* 0x000fca0000000000 */
[----:B------:R-:W-:Y:S01]  /*02a0*/  STG.E.U8 desc[UR36][R16.64], R3 ;  /* 0x0000000310007986 */ /* 0x000fe2000c101124 */
[----:B------:R-:W-:Y:S05]  /*02b0*/  EXIT ;  /* 0x000000000000794d */ /* 0x000fea0003800000 */
.L_x_2:
[----:B------:R-:W-:-:S00]  /*02c0*/  BRA `(.L_x_2) ;  /* 0xfffffffc00fc7947 */ /* 0x000fc0000383ffff */
[----:B------:R-:W-:-:S00]  /*02d0*/  NOP ;  /* 0x0000000000007918 */ /* 0x000fc00000000000 */
        /* <DEDUP_REMOVED lines=10> */
.L_x_6:


//--------------------- .text._Z16register_encryptPc --------------------------
	.section	.text._Z16register_encryptPc,"ax",@progbits
	.align	128
        .global         _Z16register_encryptPc
        .type           _Z16register_encryptPc,@function
        .size           _Z16register_encryptPc,(.L_x_7 - _Z16register_encryptPc)
        .other          _Z16register_encryptPc,@"STO_CUDA_ENTRY STV_DEFAULT"
_Z16register_encryptPc:
.text._Z16register_encryptPc:
[----:B------:R-:W0:Y:S01]  /*0000*/  LDC R1, c[0x0][0x37c] ;  /* 0x0000df00ff017b82 */ /* 0x000e220000000800 */
[----:B------:R-:W1:Y:S07]  /*0010*/  S2R R3, SR_TID.X ;  /* 0x0000000000037919 */ /* 0x000e6e0000002100 */
[----:B------:R-:W1:Y:S01]  /*0020*/  S2UR UR4, SR_CTAID.X ;  /* 0x00000000000479c3 */ /* 0x000e620000002500 */
[----:B------:R-:W2:Y:S01]  /*0030*/  LDCU.64 UR6, c[0x0][0x380] ;  /* 0x00007000ff0677ac */ /* 0x000ea20008000a00 */
[----:B------:R-:W3:Y:S06]  /*0040*/  LDCU.64 UR36, c[0x0][0x358] ;  /* 0x00006b00ff2477ac */ /* 0x000eec0008000a00 */
[----:B------:R-:W1:Y:S02]  /*0050*/  LDC R0, c[0x0][0x360] ;  /* 0x0000d800ff007b82 */ /* 0x000e640000000800 */
[----:B-1----:R-:W-:-:S05]  /*0060*/  IMAD R0, R0, UR4, R3 ;  /* 0x0000000400007c24 */ /* 0x002fca000f8e0203 */
[----:B--2---:R-:W-:-:S04]  /*0070*/  IADD3 R16, P0, PT, R0, UR6, RZ ;  /* 0x0000000600107c10 */ /* 0x004fc8000ff1e0ff */
[----:B------:R-:W-:-:S05]  /*0080*/  LEA.HI.X.SX32 R17, R0, UR7, 0x1, P0 ;  /* 0x0000000700117c11 */ /* 0x000fca00080f0eff */
        /* <DEDUP_REMOVED lines=12> */
.L_x_4:
[----:B------:R-:W-:Y:S05]  /*0150*/  BSYNC.RECONVERGENT B6 ;  /* 0x0000000000067941 */ /* 0x000fea0003800200 */
.L_x_3:
[----:B------:R-:W-:-:S05]  /*0160*/  VIADD R18, R18, 0xffffffe5 ;  /* 0xffffffe512127836 */ /* 0x000fca0000000000 */
[----:B------:R-:W-:-:S05]  /*0170*/  PRMT R0, R18, 0x9910, RZ ;  /* 0x0000991012007816 */ /* 0x000fca00000000ff */
[----:B------:R-:W-:-:S05]  /*0180*/  IMAD R0, R0, 0x2aab, RZ ;  /* 0x00002aab00007824 */ /* 0x000fca00078e02ff */
[----:B------:R-:W-:-:S04]  /*0190*/  SHF.R.S32.HI R0, RZ, 0x10, R0 ;  /* 0x00000010ff007819 */ /* 0x000fc80000011400 */
[----:B------:R-:W-:-:S04]  /*01a0*/  LOP3.LUT R3, R0, 0xffff, RZ, 0xc0, !PT ;  /* 0x0000ffff00037812 */ /* 0x000fc800078ec0ff */
[----:B------:R-:W-:-:S04]  /*01b0*/  SHF.R.U32.HI R0, RZ, 0xf, R3 ;  /* 0x0000000fff007819 */ /* 0x000fc80000011603 */
[----:B------:R-:W-:-:S04]  /*01c0*/  LEA.HI R0, R3, R0, RZ, 0x1c ;  /* 0x0000000003007211 */ /* 0x000fc800078fe0ff */
[----:B------:R-:W-:-:S05]  /*01d0*/  PRMT R0, R0, 0x9910, RZ ;  /* 0x0000991000007816 */ /* 0x000fca00000000ff */
[----:B------:R-:W-:-:S04]  /*01e0*/  IMAD R0, R0, 0x60, RZ ;  /* 0x0000006000007824 */ /* 0x000fc800078e02ff */
[----:B------:R-:W-:-:S05]  /*01f0*/  IMAD.MOV R0, RZ, RZ, -R0 ;  /* 0x000000ffff007224 */ /* 0x000fca00078e0a00 */
[----:B------:R-:W-:-:S05]  /*0200*/  PRMT R3, R0, 0x7710, RZ ;  /* 0x0000771000037816 */ /* 0x000fca00000000ff */
[----:B------:R-:W-:-:S05]  /*0210*/  IMAD.IADD R18, R18, 0x1, R3 ;  /* 0x0000000112127824 */ /* 0x000fca00078e0203 */
[----:B------:R-:W-:-:S04]  /*0220*/  PRMT R0, R18, 0x9910, RZ ;  /* 0x0000991012007816 */ /* 0x000fc800000000ff */
[----:B------:R-:W-:-:S13]  /*0230*/  ISETP.GE.AND P0, PT, R0, RZ, PT ;  /* 0x000000ff0000720c */ /* 0x000fda0003f06270 */
[----:B------:R-:W-:-:S04]  /*0240*/  @!P0 VIADD R18, R18, 0x60 ;  /* 0x0000006012128836 */ /* 0x000fc80000000000 */
[----:B------:R-:W-:-:S05]  /*0250*/  VIADD R3, R18, 0x20 ;  /* 0x0000002012037836 */ /* 0x000fca0000000000 */
[----:B------:R-:W-:Y:S01]  /*0260*/  STG.E.U8 desc[UR36][R16.64], R3 ;  /* 0x0000000310007986 */ /* 0x000fe2000c101124 */
[----:B------:R-:W-:Y:S05]  /*0270*/  EXIT ;  /* 0x000000000000794d */ /* 0x000fea0003800000 */
.L_x_5:
        /* <DEDUP_REMOVED lines=16> */
.L_x_7:


//--------------------- .nv.global.init           --------------------------
	.section	.nv.global.init,"aw",@progbits
.nv.global.init:
	.type		$str,@object
	.size		$str,(.L_0 - $str)
$str:
        /*0000*/ 	.byte	0x45, 0x6e, 0x6f, 0x75, 0x6e, 0x74, 0x65, 0x72, 0x65, 0x64, 0x20, 0x63, 0x68, 0x61, 0x72, 0x61
        /*0010*/ 	.byte	0x63, 0x74, 0x65, 0x72, 0x20, 0x6f, 0x75, 0x74, 0x73, 0x69, 0x64, 0x65, 0x20, 0x6f, 0x66, 0x20
        /*0020*/ 	.byte	0x70, 0x72, 0x69, 0x6e, 0x74, 0x61, 0x62, 0x6c, 0x65, 0x20, 0x72, 0x61, 0x6e, 0x67, 0x65, 0x00
.L_0:


//--------------------- .nv.shared.reserved.0     --------------------------
	.section	.nv.shared.reserved.0,"aw",@nobits
	.weak		__nv_reservedSMEM_offset_0_alias
	.size		__nv_reservedSMEM_offset_0_alias, 0, 64
	.other		__nv_reservedSMEM_offset_0_alias,@"STO_CUDA_RESERVED_SHARED STV_DEFAULT"
__nv_reservedSMEM_offset_0_alias:
	.zero		0
	.zero		64


//--------------------- .nv.constant0._Z14shared_encryptPcS_ --------------------------
	.section	.nv.constant0._Z14shared_encryptPcS_,"a",@progbits
	.sectionflags	@""
	.align	4
.nv.constant0._Z14shared_encryptPcS_:
	.zero		912


//--------------------- .nv.constant0._Z16register_encryptPc --------------------------
	.section	.nv.constant0._Z16register_encryptPc,"a",@progbits
	.sectionflags	@""
	.align	4
.nv.constant0._Z16register_encryptPc:
	.zero		904


//--------------------- SYMBOLS --------------------------

	.type		.nv.reservedSmem.offset0,@object
	.size		.nv.reservedSmem.offset0,0x4
	.type		vprintf,@function
